	.headerflags	@"EF_CUDA_TEXMODE_UNIFIED EF_CUDA_64BIT_ADDRESS EF_CUDA_ACCELERATORS EF_CUDA_SM90 EF_CUDA_VIRTUAL_SM(EF_CUDA_SM90)"
	.elftype	@"ET_EXEC"


//--------------------- .nv.info                  --------------------------
	.section	.nv.info,"",@"SHT_CUDA_INFO"
	.align	4


	//----- nvinfo : EIATTR_REGCOUNT
	.align		4
        /*0000*/ 	.byte	0x04, 0x2f
        /*0002*/ 	.short	(.L_1 - .L_0)
	.align		4
.L_0:
        /*0004*/ 	.word	index@(triton_poi_fused_cat_23)
        /*0008*/ 	.word	0x0000001e


	//----- nvinfo : EIATTR_MIN_STACK_SIZE
	.align		4
.L_1:
        /*000c*/ 	.byte	0x04, 0x12
        /*000e*/ 	.short	(.L_3 - .L_2)
	.align		4
.L_2:
        /*0010*/ 	.word	index@(triton_poi_fused_cat_23)
        /*0014*/ 	.word	0x00000000


	//----- nvinfo : EIATTR_FRAME_SIZE
	.align		4
.L_3:
        /*0018*/ 	.byte	0x04, 0x11
        /*001a*/ 	.short	(.L_5 - .L_4)
	.align		4
.L_4:
        /*001c*/ 	.word	index@(triton_poi_fused_cat_23)
        /*0020*/ 	.word	0x00000000


	//----- nvinfo : EIATTR_MIN_STACK_SIZE
	.align		4
.L_5:
        /*0024*/ 	.byte	0x04, 0x12
        /*0026*/ 	.short	(.L_7 - .L_6)
	.align		4
.L_6:
        /*0028*/ 	.word	index@(triton_poi_fused_cat_23)
        /*002c*/ 	.word	0x00000000
.L_7:


//--------------------- .nv.info.triton_poi_fused_cat_23 --------------------------
	.section	.nv.info.triton_poi_fused_cat_23,"",@"SHT_CUDA_INFO"
	.sectionflags	@""
	.align	4


	//----- nvinfo : EIATTR_CUDA_API_VERSION
	.align		4
        /*0000*/ 	.byte	0x04, 0x37
        /*0002*/ 	.short	(.L_9 - .L_8)
.L_8:
        /*0004*/ 	.word	0x0000007c


	//----- nvinfo : EIATTR_KPARAM_INFO
	.align		4
.L_9:
        /*0008*/ 	.byte	0x04, 0x17
        /*000a*/ 	.short	(.L_11 - .L_10)
.L_10:
        /*000c*/ 	.word	0x00000000
        /*0010*/ 	.short	0x0009
        /*0012*/ 	.short	0x0048
        /*0014*/ 	.byte	0x00, 0xf0, 0x11, 0x00


	//----- nvinfo : EIATTR_KPARAM_INFO
	.align		4
.L_11:
        /*0018*/ 	.byte	0x04, 0x17
        /*001a*/ 	.short	(.L_13 - .L_12)
.L_12:
        /*001c*/ 	.word	0x00000000
        /*0020*/ 	.short	0x0008
        /*0022*/ 	.short	0x0040
        /*0024*/ 	.byte	0x00, 0xf4, 0x21, 0x00


	//----- nvinfo : EIATTR_KPARAM_INFO
	.align		4
.L_13:
        /*0028*/ 	.byte	0x04, 0x17
        /*002a*/ 	.short	(.L_15 - .L_14)
.L_14:
        /*002c*/ 	.word	0x00000000
        /*0030*/ 	.short	0x0007
        /*0032*/ 	.short	0x0038
        /*0034*/ 	.byte	0x00, 0xf4, 0x21, 0x00


	//----- nvinfo : EIATTR_KPARAM_INFO
	.align		4
.L_15:
        /*0038*/ 	.byte	0x04, 0x17
        /*003a*/ 	.short	(.L_17 - .L_16)
.L_16:
        /*003c*/ 	.word	0x00000000
        /*0040*/ 	.short	0x0006
        /*0042*/ 	.short	0x0030
        /*0044*/ 	.byte	0x00, 0xf4, 0x21, 0x00


	//----- nvinfo : EIATTR_KPARAM_INFO
	.align		4
.L_17:
        /*0048*/ 	.byte	0x04, 0x17
        /*004a*/ 	.short	(.L_19 - .L_18)
.L_18:
        /*004c*/ 	.word	0x00000000
        /*0050*/ 	.short	0x0005
        /*0052*/ 	.short	0x0028
        /*0054*/ 	.byte	0x00, 0xf4, 0x21, 0x00


	//----- nvinfo : EIATTR_KPARAM_INFO
	.align		4
.L_19:
        /*0058*/ 	.byte	0x04, 0x17
        /*005a*/ 	.short	(.L_21 - .L_20)
.L_20:
        /*005c*/ 	.word	0x00000000
        /*0060*/ 	.short	0x0004
        /*0062*/ 	.short	0x0020
        /*0064*/ 	.byte	0x00, 0xf4, 0x21, 0x00


	//----- nvinfo : EIATTR_KPARAM_INFO
	.align		4
.L_21:
        /*0068*/ 	.byte	0x04, 0x17
        /*006a*/ 	.short	(.L_23 - .L_22)
.L_22:
        /*006c*/ 	.word	0x00000000
        /*0070*/ 	.short	0x0003
        /*0072*/ 	.short	0x0018
        /*0074*/ 	.byte	0x00, 0xf4, 0x21, 0x00


	//----- nvinfo : EIATTR_KPARAM_INFO
	.align		4
.L_23:
        /*0078*/ 	.byte	0x04, 0x17
        /*007a*/ 	.short	(.L_25 - .L_24)
.L_24:
        /*007c*/ 	.word	0x00000000
        /*0080*/ 	.short	0x0002
        /*0082*/ 	.short	0x0010
        /*0084*/ 	.byte	0x00, 0xf4, 0x21, 0x00


	//----- nvinfo : EIATTR_KPARAM_INFO
	.align		4
.L_25:
        /*0088*/ 	.byte	0x04, 0x17
        /*008a*/ 	.short	(.L_27 - .L_26)
.L_26:
        /*008c*/ 	.word	0x00000000
        /*0090*/ 	.short	0x0001
        /*0092*/ 	.short	0x0008
        /*0094*/ 	.byte	0x00, 0xf4, 0x21, 0x00


	//----- nvinfo : EIATTR_KPARAM_INFO
	.align		4
.L_27:
        /*0098*/ 	.byte	0x04, 0x17
        /*009a*/ 	.short	(.L_29 - .L_28)
.L_28:
        /*009c*/ 	.word	0x00000000
        /*00a0*/ 	.short	0x0000
        /*00a2*/ 	.short	0x0000
        /*00a4*/ 	.byte	0x00, 0xf4, 0x21, 0x00


	//----- nvinfo : EIATTR_SPARSE_MMA_MASK
	.align		4
.L_29:
        /*00a8*/ 	.byte	0x03, 0x50
        /*00aa*/ 	.short	0x0000


	//----- nvinfo : EIATTR_MAXREG_COUNT
	.align		4
        /*00ac*/ 	.byte	0x03, 0x1b
        /*00ae*/ 	.short	0x00ff


	//----- nvinfo : EIATTR_EXIT_INSTR_OFFSETS
	.align		4
        /*00b0*/ 	.byte	0x04, 0x1c
        /*00b2*/ 	.short	(.L_31 - .L_30)


	//   ....[0]....
.L_30:
        /*00b4*/ 	.word	0x00000950


	//----- nvinfo : EIATTR_REQNTID
	.align		4
.L_31:
        /*00b8*/ 	.byte	0x04, 0x10
        /*00ba*/ 	.short	(.L_33 - .L_32)
.L_32:
        /*00bc*/ 	.word	0x00000080
        /*00c0*/ 	.word	0x00000001
        /*00c4*/ 	.word	0x00000001


	//----- nvinfo : EIATTR_CBANK_PARAM_SIZE
	.align		4
.L_33:
        /*00c8*/ 	.byte	0x03, 0x19
        /*00ca*/ 	.short	0x004c


	//----- nvinfo : EIATTR_PARAM_CBANK
	.align		4
        /*00cc*/ 	.byte	0x04, 0x0a
        /*00ce*/ 	.short	(.L_35 - .L_34)
	.align		4
.L_34:
        /*00d0*/ 	.word	index@(.nv.constant0.triton_poi_fused_cat_23)
        /*00d4*/ 	.short	0x0210
        /*00d6*/ 	.short	0x004c


	//----- nvinfo : EIATTR_SW_WAR
	.align		4
.L_35:
        /*00d8*/ 	.byte	0x04, 0x36
        /*00da*/ 	.short	(.L_37 - .L_36)
.L_36:
        /*00dc*/ 	.word	0x00000008
.L_37:


//--------------------- .nv.callgraph             --------------------------
	.section	.nv.callgraph,"",@"SHT_CUDA_CALLGRAPH"
	.align	4
	.sectionentsize	8
	.align		4
        /*0000*/ 	.word	0x00000000
	.align		4
        /*0004*/ 	.word	0xffffffff
	.align		4
        /*0008*/ 	.word	0x00000000
	.align		4
        /*000c*/ 	.word	0xfffffffe
	.align		4
        /*0010*/ 	.word	0x00000000
	.align		4
        /*0014*/ 	.word	0xfffffffd
	.align		4
        /*0018*/ 	.word	0x00000000
	.align		4
        /*001c*/ 	.word	0xfffffffc


//--------------------- .text.triton_poi_fused_cat_23 --------------------------
	.section	.text.triton_poi_fused_cat_23,"ax",@progbits
	.align	128
        .global         triton_poi_fused_cat_23
        .type           triton_poi_fused_cat_23,@function
        .size           triton_poi_fused_cat_23,(.L_x_1 - triton_poi_fused_cat_23)
        .other          triton_poi_fused_cat_23,@"STO_CUDA_ENTRY STV_DEFAULT"
triton_poi_fused_cat_23:
.text.triton_poi_fused_cat_23:
[----:B------:R-:W-:Y:S01]  /*0000*/  LDC R1, c[0x0][0x28] ;  /* 0x00000a00ff017b82 */ /* 0x000fe20000000800 */
[----:B------:R-:W1:Y:S07]  /*0010*/  S2R R0, SR_TID.X ;  /* 0x0000000000007919 */ /* 0x000e6e0000002100 */
[----:B------:R-:W2:Y:S01]  /*0020*/  LDC.64 R4, c[0x0][0x218] ;  /* 0x00008600ff047b82 */ /* 0x000ea20000000a00 */
[----:B------:R-:W-:Y:S01]  /*0030*/  CS2R R14, SRZ ;  /* 0x00000000000e7805 */ /* 0x000fe2000001ff00 */
[----:B------:R-:W-:Y:S01]  /*0040*/  ULDC.64 UR4, c[0x0][0x208] ;  /* 0x0000820000047ab9 */ /* 0x000fe20000000a00 */
[----:B------:R-:W3:Y:S05]  /*0050*/  S2R R3, SR_CTAID.X ;  /* 0x0000000000037919 */ /* 0x000eea0000002500 */
[----:B------:R-:W4:Y:S08]  /*0060*/  LDC.64 R8, c[0x0][0x220] ;  /* 0x00008800ff087b82 */ /* 0x000f300000000a00 */
[----:B------:R-:W5:Y:S01]  /*0070*/  LDC.64 R16, c[0x0][0x230] ;  /* 0x00008c00ff107b82 */ /* 0x000f620000000a00 */
[----:B------:R-:W-:Y:S01]  /*0080*/  CS2R R10, SRZ ;  /* 0x00000000000a7805 */ /* 0x000fe2000001ff00 */
[----:B------:R-:W-:Y:S01]  /*0090*/  ULDC.64 UR6, c[0x0][0x228] ;  /* 0x00008a0000067ab9 */ /* 0x000fe20000000a00 */
[----:B-1----:R-:W-:-:S05]  /*00a0*/  IMAD.SHL.U32 R0, R0, 0x2, RZ ;  /* 0x0000000200007824 */ /* 0x002fca00078e00ff */
[----:B------:R-:W-:-:S05]  /*00b0*/  LOP3.LUT R0, R0, 0xfe, RZ, 0xc0, !PT ;  /* 0x000000fe00007812 */ /* 0x000fca00078ec0ff */
[----:B---3--:R-:W-:-:S05]  /*00c0*/  IMAD R2, R3, 0x100, R0 ;  /* 0x0000010003027824 */ /* 0x008fca00078e0200 */
[----:B------:R-:W-:-:S04]  /*00d0*/  SHF.R.S32.HI R19, RZ, 0x1f, R2 ;  /* 0x0000001fff137819 */ /* 0x000fc80000011402 */
[CC--:B------:R-:W-:Y:S02]  /*00e0*/  LEA.HI R0, R19.reuse, R2.reuse, RZ, 0x6 ;  /* 0x0000000213007211 */ /* 0x0c0fe400078f30ff */
[----:B------:R-:W-:Y:S02]  /*00f0*/  LEA.HI R7, R19, R2, RZ, 0x3 ;  /* 0x0000000213077211 */ /* 0x000fe400078f18ff */
[----:B------:R-:W-:Y:S02]  /*0100*/  SHF.R.S32.HI R13, RZ, 0x6, R0 ;  /* 0x00000006ff0d7819 */ /* 0x000fe40000011400 */
[----:B------:R-:W-:Y:S02]  /*0110*/  SHF.R.S32.HI R12, RZ, 0x3, R7 ;  /* 0x00000003ff0c7819 */ /* 0x000fe40000011407 */
[----:B------:R-:W-:-:S04]  /*0120*/  LEA.HI R3, R13, R13, RZ, 0x6 ;  /* 0x0000000d0d037211 */ /* 0x000fc800078f30ff */
[----:B------:R-:W-:Y:S02]  /*0130*/  LOP3.LUT R6, R3, 0xffffffc0, RZ, 0xc0, !PT ;  /* 0xffffffc003067812 */ /* 0x000fe400078ec0ff */
[----:B------:R-:W-:-:S03]  /*0140*/  LEA.HI R3, R12, R12, RZ, 0x3 ;  /* 0x0000000c0c037211 */ /* 0x000fc600078f18ff */
[----:B------:R-:W-:Y:S01]  /*0150*/  IMAD.IADD R13, R13, 0x1, -R6 ;  /* 0x000000010d0d7824 */ /* 0x000fe200078e0a06 */
[----:B------:R-:W-:-:S04]  /*0160*/  LOP3.LUT R3, R3, 0xfffffff8, RZ, 0xc0, !PT ;  /* 0xfffffff803037812 */ /* 0x000fc800078ec0ff */
[----:B------:R-:W-:Y:S01]  /*0170*/  ISETP.GE.AND P0, PT, R13, 0x20, PT ;  /* 0x000000200d00780c */ /* 0x000fe20003f06270 */
[----:B------:R-:W-:Y:S01]  /*0180*/  IMAD.IADD R12, R12, 0x1, -R3 ;  /* 0x000000010c0c7824 */ /* 0x000fe200078e0a03 */
[----:B------:R-:W-:-:S03]  /*0190*/  LOP3.LUT R3, R7, 0xfffffff8, RZ, 0xc0, !PT ;  /* 0xfffffff807037812 */ /* 0x000fc600078ec0ff */
[----:B--2---:R-:W-:Y:S01]  /*01a0*/  IMAD.WIDE R20, R12, 0x8, R4 ;  /* 0x000000080c147825 */ /* 0x004fe200078e0204 */
[----:B------:R-:W-:-:S03]  /*01b0*/  CS2R R4, SRZ ;  /* 0x0000000000047805 */ /* 0x000fc6000001ff00 */
[----:B------:R-:W-:-:S04]  /*01c0*/  IMAD.IADD R3, R2, 0x1, -R3 ;  /* 0x0000000102037824 */ /* 0x000fc800078e0a03 */
[----:B------:R-:W2:Y:S01]  /*01d0*/  @!P0 LDG.E.EL.64 R14, desc[UR4][R20.64] ;  /* 0x00000004140e8981 */ /* 0x000ea2000c2e1b00 */
[----:B------:R-:W-:Y:S01]  /*01e0*/  CS2R R6, SRZ ;  /* 0x0000000000067805 */ /* 0x000fe2000001ff00 */
[----:B----4-:R-:W-:Y:S01]  /*01f0*/  IMAD.WIDE R22, R3, 0x8, R8 ;  /* 0x0000000803167825 */ /* 0x010fe200078e0208 */
[----:B------:R-:W-:-:S04]  /*0200*/  CS2R R8, SRZ ;  /* 0x0000000000087805 */ /* 0x000fc8000001ff00 */
[----:B------:R-:W3:Y:S01]  /*0210*/  @!P0 LDG.E.EL.128 R4, desc[UR4][R22.64] ;  /* 0x0000000416048981 */ /* 0x000ee2000c2e1d00 */
[----:B-----5:R-:W-:-:S05]  /*0220*/  IMAD.WIDE R16, R3, 0x8, R16 ;  /* 0x0000000803107825 */ /* 0x020fca00078e0210 */
[----:B------:R1:W4:Y:S01]  /*0230*/  @!P0 LDG.E.EL.128 R8, desc[UR4][R16.64] ;  /* 0x0000000410088981 */ /* 0x000322000c2e1d00 */
[----:B------:R-:W-:-:S04]  /*0240*/  LEA.HI R19, R19, R2, RZ, 0xc ;  /* 0x0000000213137211 */ /* 0x000fc800078f60ff */
[----:B------:R-:W-:Y:S02]  /*0250*/  LOP3.LUT R26, R19, 0xfffff000, RZ, 0xc0, !PT ;  /* 0xfffff000131a7812 */ /* 0x000fe400078ec0ff */
[----:B--2---:R-:W-:Y:S02]  /*0260*/  SEL R20, R15, RZ, !P0 ;  /* 0x000000ff0f147207 */ /* 0x004fe40004000000 */
[----:B------:R-:W-:Y:S02]  /*0270*/  SEL R18, R14, RZ, !P0 ;  /* 0x000000ff0e127207 */ /* 0x000fe40004000000 */
[----:B------:R-:W-:Y:S02]  /*0280*/  SHF.R.U32.HI R15, RZ, 0x1d, R20 ;  /* 0x0000001dff0f7819 */ /* 0x000fe40000011614 */
[----:B---3--:R-:W-:Y:S02]  /*0290*/  SEL R23, R5, RZ, !P0 ;  /* 0x000000ff05177207 */ /* 0x008fe40004000000 */
[----:B------:R-:W-:-:S02]  /*02a0*/  LOP3.LUT R15, R15, 0x4, RZ, 0xc0, !PT ;  /* 0x000000040f0f7812 */ /* 0x000fc400078ec0ff */
[----:B------:R-:W-:Y:S02]  /*02b0*/  SEL R5, R6, RZ, !P0 ;  /* 0x000000ff06057207 */ /* 0x000fe40004000000 */
[----:B------:R-:W-:Y:S02]  /*02c0*/  IADD3 R24, P1, R15, R18, RZ ;  /* 0x000000120f187210 */ /* 0x000fe40007f3e0ff */
[----:B------:R-:W-:Y:S02]  /*02d0*/  SEL R18, R7, RZ, !P0 ;  /* 0x000000ff07127207 */ /* 0x000fe40004000000 */
[----:B------:R-:W-:Y:S01]  /*02e0*/  SEL R14, R4, RZ, !P0 ;  /* 0x000000ff040e7207 */ /* 0x000fe20004000000 */
[----:B------:R-:W-:Y:S01]  /*02f0*/  IMAD.X R7, RZ, RZ, R20, P1 ;  /* 0x000000ffff077224 */ /* 0x000fe200008e0614 */
[----:B------:R-:W-:Y:S01]  /*0300*/  SHF.R.U32.HI R21, RZ, 0x1b, R23 ;  /* 0x0000001bff157819 */ /* 0x000fe20000011617 */
[----:B------:R-:W-:Y:S01]  /*0310*/  IMAD.SHL.U32 R6, R24, 0x10, RZ ;  /* 0x0000001018067824 */ /* 0x000fe200078e00ff */
[----:B-1----:R-:W-:-:S02]  /*0320*/  LEA R17, P1, R5, UR6, 0x2 ;  /* 0x0000000605117c11 */ /* 0x002fc4000f8210ff */
[----:B------:R-:W-:Y:S02]  /*0330*/  LEA R16, P2, R14, UR6, 0x2 ;  /* 0x000000060e107c11 */ /* 0x000fe4000f8410ff */
[----:B------:R-:W-:Y:S02]  /*0340*/  LOP3.LUT R21, R21, 0x10, RZ, 0xc0, !PT ;  /* 0x0000001015157812 */ /* 0x000fe400078ec0ff */
[--C-:B------:R-:W-:Y:S02]  /*0350*/  SHF.R.U32.HI R15, RZ, 0x1b, R18.reuse ;  /* 0x0000001bff0f7819 */ /* 0x100fe40000011612 */
[----:B------:R-:W-:Y:S02]  /*0360*/  LEA.HI.X R5, R5, UR7, R18, 0x2, P1 ;  /* 0x0000000705057c11 */ /* 0x000fe400088f1412 */
[----:B----4-:R-:W-:Y:S02]  /*0370*/  SEL R20, R9, RZ, !P0 ;  /* 0x000000ff09147207 */ /* 0x010fe40004000000 */
[----:B------:R-:W-:-:S02]  /*0380*/  SEL R18, R11, RZ, !P0 ;  /* 0x000000ff0b127207 */ /* 0x000fc40004000000 */
[----:B------:R-:W-:Y:S02]  /*0390*/  SHF.L.U64.HI R4, R24, 0x4, R7 ;  /* 0x0000000418047819 */ /* 0x000fe40000010207 */
[----:B------:R-:W-:Y:S02]  /*03a0*/  LEA.HI.X R7, R14, UR7, R23, 0x2, P2 ;  /* 0x000000070e077c11 */ /* 0x000fe400090f1417 */
[----:B------:R-:W-:Y:S02]  /*03b0*/  IADD3 R16, P4, P3, R6, R16, R21 ;  /* 0x0000001006107210 */ /* 0x000fe40007b9e015 */
[----:B------:R-:W-:Y:S02]  /*03c0*/  SEL R23, R8, RZ, !P0 ;  /* 0x000000ff08177207 */ /* 0x000fe40004000000 */
[----:B------:R-:W-:Y:S02]  /*03d0*/  SEL R21, R10, RZ, !P0 ;  /* 0x000000ff0a157207 */ /* 0x000fe40004000000 */
[----:B------:R-:W-:-:S02]  /*03e0*/  SHF.R.U32.HI R11, RZ, 0x1b, R20 ;  /* 0x0000001bff0b7819 */ /* 0x000fc40000011614 */
[----:B------:R-:W-:Y:S02]  /*03f0*/  SHF.R.U32.HI R9, RZ, 0x1b, R18 ;  /* 0x0000001bff097819 */ /* 0x000fe40000011612 */
[----:B------:R-:W-:Y:S02]  /*0400*/  LOP3.LUT R15, R15, 0x10, RZ, 0xc0, !PT ;  /* 0x000000100f0f7812 */ /* 0x000fe400078ec0ff */
[----:B------:R-:W-:Y:S02]  /*0410*/  LEA R10, P5, R23, UR6, 0x2 ;  /* 0x00000006170a7c11 */ /* 0x000fe4000f8a10ff */
[----:B------:R-:W-:Y:S02]  /*0420*/  LEA R8, P6, R21, UR6, 0x2 ;  /* 0x0000000615087c11 */ /* 0x000fe4000f8c10ff */
[----:B------:R-:W-:Y:S02]  /*0430*/  LOP3.LUT R11, R11, 0x10, RZ, 0xc0, !PT ;  /* 0x000000100b0b7812 */ /* 0x000fe400078ec0ff */
[----:B------:R-:W-:-:S02]  /*0440*/  LOP3.LUT R9, R9, 0x10, RZ, 0xc0, !PT ;  /* 0x0000001009097812 */ /* 0x000fc400078ec0ff */
[----:B------:R-:W-:Y:S02]  /*0450*/  IADD3 R14, P2, P1, R6, R17, R15 ;  /* 0x00000011060e7210 */ /* 0x000fe4000795e00f */
[----:B------:R-:W-:Y:S02]  /*0460*/  LEA.HI.X R23, R23, UR7, R20, 0x2, P5 ;  /* 0x0000000717177c11 */ /* 0x000fe4000a8f1414 */
[----:B------:R-:W-:Y:S01]  /*0470*/  LEA.HI.X R21, R21, UR7, R18, 0x2, P6 ;  /* 0x0000000715157c11 */ /* 0x000fe2000b0f1412 */
[----:B------:R-:W-:Y:S01]  /*0480*/  IMAD.MOV.U32 R18, RZ, RZ, RZ ;  /* 0x000000ffff127224 */ /* 0x000fe200078e00ff */
[----:B------:R-:W-:Y:S02]  /*0490*/  IADD3.X R17, R4, R7, RZ, P4, P3 ;  /* 0x0000000704117210 */ /* 0x000fe400027e64ff */
[----:B------:R-:W-:Y:S02]  /*04a0*/  CS2R R24, SRZ ;  /* 0x0000000000187805 */ /* 0x000fe4000001ff00 */
[C---:B------:R-:W-:Y:S01]  /*04b0*/  IADD3 R10, P5, P6, R6.reuse, R10, R11 ;  /* 0x0000000a060a7210 */ /* 0x040fe20007ebe00b */
[----:B------:R-:W-:Y:S01]  /*04c0*/  ULDC.64 UR6, c[0x0][0x248] ;  /* 0x0000920000067ab9 */ /* 0x000fe20000000a00 */
[----:B------:R-:W-:-:S02]  /*04d0*/  IADD3 R8, P3, P4, R6, R8, R9 ;  /* 0x0000000806087210 */ /* 0x000fc40007c7e009 */
[C---:B------:R-:W-:Y:S01]  /*04e0*/  IADD3.X R15, R4.reuse, R5, RZ, P2, P1 ;  /* 0x00000005040f7210 */ /* 0x040fe200017e24ff */
[----:B------:R-:W1:Y:S01]  /*04f0*/  LDC.64 R6, c[0x0][0x210] ;  /* 0x00008400ff067b82 */ /* 0x000e620000000a00 */
[C---:B------:R-:W-:Y:S02]  /*0500*/  IADD3.X R11, R4.reuse, R23, RZ, P5, P6 ;  /* 0x00000017040b7210 */ /* 0x040fe40002fec4ff */
[----:B------:R-:W-:Y:S01]  /*0510*/  IADD3.X R9, R4, R21, RZ, P3, P4 ;  /* 0x0000001504097210 */ /* 0x000fe20001fe84ff */
[----:B------:R-:W-:Y:S01]  /*0520*/  IMAD.SHL.U32 R21, R13, 0x10, RZ ;  /* 0x000000100d157824 */ /* 0x000fe200078e00ff */
[----:B------:R-:W-:-:S03]  /*0530*/  SHF.R.S32.HI R20, RZ, 0xc, R19 ;  /* 0x0000000cff147819 */ /* 0x000fc60000011413 */
[----:B------:R-:W2:Y:S01]  /*0540*/  LDC.64 R4, c[0x0][0x238] ;  /* 0x00008e00ff047b82 */ /* 0x000ea20000000a00 */
[----:B------:R-:W-:-:S04]  /*0550*/  IMAD.WIDE R16, R21, 0x4, R16 ;  /* 0x0000000415107825 */ /* 0x000fc800078e0210 */
[----:B------:R-:W-:-:S04]  /*0560*/  IMAD.WIDE R14, R21, 0x4, R14 ;  /* 0x00000004150e7825 */ /* 0x000fc800078e020e */
[----:B------:R-:W-:-:S04]  /*0570*/  IMAD.WIDE R10, R21, 0x4, R10 ;  /* 0x00000004150a7825 */ /* 0x000fc800078e020a */
[----:B------:R-:W-:-:S04]  /*0580*/  IMAD.WIDE R8, R21, 0x4, R8 ;  /* 0x0000000415087825 */ /* 0x000fc800078e0208 */
[----:B------:R-:W-:-:S04]  /*0590*/  IMAD.SHL.U32 R23, R20, 0x200, RZ ;  /* 0x0000020014177824 */ /* 0x000fc800078e00ff */
[----:B------:R-:W-:-:S04]  /*05a0*/  IMAD.WIDE R16, R23, 0x4, R16 ;  /* 0x0000000417107825 */ /* 0x000fc800078e0210 */
[C---:B------:R-:W-:Y:S01]  /*05b0*/  IMAD.WIDE R14, R23.reuse, 0x4, R14 ;  /* 0x00000004170e7825 */ /* 0x040fe200078e020e */
[----:B------:R3:W4:Y:S03]  /*05c0*/  @!P0 LDG.E.EL R18, desc[UR4][R16.64] ;  /* 0x0000000410128981 */ /* 0x000726000c2e1900 */
[----:B------:R-:W-:Y:S01]  /*05d0*/  IMAD.WIDE R10, R23, 0x4, R10 ;  /* 0x00000004170a7825 */ /* 0x000fe200078e020a */
[----:B------:R-:W-:Y:S01]  /*05e0*/  ISETP.GT.AND P1, PT, R13, 0x1f, PT ;  /* 0x0000001f0d00780c */ /* 0x000fe20003f24270 */
[----:B------:R-:W5:Y:S02]  /*05f0*/  @!P0 LDG.E.EL R24, desc[UR4][R14.64] ;  /* 0x000000040e188981 */ /* 0x000f64000c2e1900 */
[----:B------:R-:W-:Y:S02]  /*0600*/  IMAD.WIDE R22, R23, 0x4, R8 ;  /* 0x0000000417167825 */ /* 0x000fe400078e0208 */
[----:B------:R-:W1:Y:S01]  /*0610*/  LDC.64 R8, c[0x0][0x240] ;  /* 0x00009000ff087b82 */ /* 0x000e620000000a00 */
[----:B------:R2:W5:Y:S01]  /*0620*/  @!P0 LDG.E.EL R25, desc[UR4][R10.64] ;  /* 0x000000040a198981 */ /* 0x000562000c2e1900 */
[----:B------:R-:W-:-:S02]  /*0630*/  IMAD.SHL.U32 R19, R20, 0x800, RZ ;  /* 0x0000080014137824 */ /* 0x000fc400078e00ff */
[----:B------:R-:W-:-:S03]  /*0640*/  IMAD.MOV.U32 R21, RZ, RZ, RZ ;  /* 0x000000ffff157224 */ /* 0x000fc600078e00ff */
[----:B---3--:R-:W-:Y:S01]  /*0650*/  IADD3 R17, R19, R2, -R26 ;  /* 0x0000000213117210 */ /* 0x008fe20007ffe81a */
[----:B--2---:R-:W-:Y:S01]  /*0660*/  IMAD.WIDE R26, R3, 0x4, R4 ;  /* 0x00000004031a7825 */ /* 0x004fe200078e0204 */
[----:B------:R-:W-:Y:S02]  /*0670*/  LOP3.LUT R3, R0, 0xffffffc0, RZ, 0xc0, !PT ;  /* 0xffffffc000037812 */ /* 0x000fe400078ec0ff */
[----:B------:R-:W-:Y:S01]  /*0680*/  CS2R R4, SRZ ;  /* 0x0000000000047805 */ /* 0x000fe2000001ff00 */
[----:B------:R-:W2:Y:S01]  /*0690*/  @!P0 LDG.E.EL R21, desc[UR4][R22.64] ;  /* 0x0000000416158981 */ /* 0x000ea2000c2e1900 */
[----:B------:R-:W-:Y:S02]  /*06a0*/  IMAD.SHL.U32 R13, R13, 0x40, RZ ;  /* 0x000000400d0d7824 */ /* 0x000fe400078e00ff */
[----:B------:R-:W-:Y:S01]  /*06b0*/  IMAD.IADD R0, R2, 0x1, -R3 ;  /* 0x0000000102007824 */ /* 0x000fe200078e0a03 */
[----:B------:R-:W-:Y:S01]  /*06c0*/  SHF.R.S32.HI R10, RZ, 0x1f, R19 ;  /* 0x0000001fff0a7819 */ /* 0x000fe20000011413 */
[----:B-1----:R-:W-:Y:S01]  /*06d0*/  IMAD.WIDE R16, R17, 0x4, R6 ;  /* 0x0000000411107825 */ /* 0x002fe200078e0206 */
[----:B------:R-:W-:-:S02]  /*06e0*/  CS2R R6, SRZ ;  /* 0x0000000000067805 */ /* 0x000fc4000001ff00 */
[----:B------:R-:W-:Y:S01]  /*06f0*/  SHF.R.S32.HI R3, RZ, 0x1f, R13 ;  /* 0x0000001fff037819 */ /* 0x000fe2000001140d */
[----:B------:R-:W3:Y:S01]  /*0700*/  @!P0 LDG.E.EL.64 R4, desc[UR4][R26.64] ;  /* 0x000000041a048981 */ /* 0x000ee2000c2e1b00 */
[----:B------:R-:W-:Y:S02]  /*0710*/  IADD3 R19, P2, P3, R13, R0, R19 ;  /* 0x000000000d137210 */ /* 0x000fe40007b5e013 */
[----:B------:R-:W-:Y:S01]  /*0720*/  SHF.R.S32.HI R11, RZ, 0x1f, R0 ;  /* 0x0000001fff0b7819 */ /* 0x000fe20000011400 */
[----:B------:R-:W-:Y:S01]  /*0730*/  IMAD.MOV.U32 R0, RZ, RZ, RZ ;  /* 0x000000ffff007224 */ /* 0x000fe200078e00ff */
[----:B------:R1:W3:Y:S02]  /*0740*/  @!P0 LDG.E.64 R6, desc[UR4][R16.64] ;  /* 0x0000000410068981 */ /* 0x0002e4000c1e1b00 */
[----:B------:R-:W-:Y:S01]  /*0750*/  IADD3.X R10, R3, R11, R10, P2, P3 ;  /* 0x0000000b030a7210 */ /* 0x000fe200017e640a */
[----:B------:R-:W-:Y:S02]  /*0760*/  IMAD.MOV.U32 R3, RZ, RZ, RZ ;  /* 0x000000ffff037224 */ /* 0x000fe400078e00ff */
[----:B0-----:R-:W-:Y:S01]  /*0770*/  IMAD.WIDE R12, R12, 0x4, R8 ;  /* 0x000000040c0c7825 */ /* 0x001fe200078e0208 */
[----:B------:R-:W-:-:S02]  /*0780*/  LEA R14, P2, R19, UR6, 0x2 ;  /* 0x00000006130e7c11 */ /* 0x000fc4000f8410ff */
[----:B------:R-:W-:Y:S02]  /*0790*/  CS2R R8, SRZ ;  /* 0x0000000000087805 */ /* 0x000fe4000001ff00 */
[----:B------:R-:W3:Y:S01]  /*07a0*/  @!P0 LDG.E.EL R0, desc[UR4][R12.64] ;  /* 0x000000040c008981 */ /* 0x000ee2000c2e1900 */
[----:B------:R-:W-:Y:S02]  /*07b0*/  LEA.HI.X R15, R19, UR7, R10, 0x2, P2 ;  /* 0x00000007130f7c11 */ /* 0x000fe400090f140a */
[----:B------:R-:W0:Y:S01]  /*07c0*/  LDC.64 R10, c[0x0][0x250] ;  /* 0x00009400ff0a7b82 */ /* 0x000e220000000a00 */
[----:B------:R0:W3:Y:S04]  /*07d0*/  @!P0 LDG.E.EL R3, desc[UR4][R12.64] ;  /* 0x000000040c038981 */ /* 0x0000e8000c2e1900 */
[----:B------:R-:W3:Y:S01]  /*07e0*/  @P1 LDG.E.64 R8, desc[UR4][R14.64+-0x2000] ;  /* 0xffe000040e081981 */ /* 0x000ee2000c1e1b00 */
[----:B0-----:R-:W-:Y:S01]  /*07f0*/  IMAD.WIDE R10, R2, 0x4, R10 ;  /* 0x00000004020a7825 */ /* 0x001fe200078e020a */
[----:B----4-:R-:W-:-:S02]  /*0800*/  SEL R19, R18, RZ, !P0 ;  /* 0x000000ff12137207 */ /* 0x010fc40004000000 */
[----:B-----5:R-:W-:Y:S02]  /*0810*/  SEL R24, R24, RZ, !P0 ;  /* 0x000000ff18187207 */ /* 0x020fe40004000000 */
[----:B-1----:R-:W-:-:S05]  /*0820*/  SEL R16, R25, RZ, !P0 ;  /* 0x000000ff19107207 */ /* 0x002fca0004000000 */
[----:B------:R-:W-:Y:S01]  /*0830*/  FADD R16, -R19, R16 ;  /* 0x0000001013107221 */ /* 0x000fe20000000100 */
[----:B--2---:R-:W-:-:S05]  /*0840*/  SEL R21, R21, RZ, !P0 ;  /* 0x000000ff15157207 */ /* 0x004fca0004000000 */
[----:B------:R-:W-:Y:S01]  /*0850*/  FADD R21, -R24, R21 ;  /* 0x0000001518157221 */ /* 0x000fe20000000100 */
[----:B---3--:R-:W-:Y:S02]  /*0860*/  SEL R4, R4, RZ, !P0 ;  /* 0x000000ff04047207 */ /* 0x008fe40004000000 */
[----:B------:R-:W-:Y:S02]  /*0870*/  SEL R5, R5, RZ, !P0 ;  /* 0x000000ff05057207 */ /* 0x000fe40004000000 */
[----:B------:R-:W-:Y:S01]  /*0880*/  SEL R13, R6, RZ, !P0 ;  /* 0x000000ff060d7207 */ /* 0x000fe20004000000 */
[----:B------:R-:W-:Y:S01]  /*0890*/  FFMA R4, R16, R4, R19 ;  /* 0x0000000410047223 */ /* 0x000fe20000000013 */
[----:B------:R-:W-:Y:S01]  /*08a0*/  SEL R6, R7, RZ, !P0 ;  /* 0x000000ff07067207 */ /* 0x000fe20004000000 */
[----:B------:R-:W-:Y:S02]  /*08b0*/  FFMA R5, R21, R5, R24 ;  /* 0x0000000515057223 */ /* 0x000fe40000000018 */
[----:B------:R-:W-:-:S02]  /*08c0*/  FADD R4, -R13, R4 ;  /* 0x000000040d047221 */ /* 0x000fc40000000100 */
[----:B------:R-:W-:Y:S01]  /*08d0*/  FADD R5, -R6, R5 ;  /* 0x0000000506057221 */ /* 0x000fe20000000100 */
[----:B------:R-:W-:Y:S02]  /*08e0*/  SEL R0, R0, RZ, !P0 ;  /* 0x000000ff00007207 */ /* 0x000fe40004000000 */
[----:B------:R-:W-:-:S03]  /*08f0*/  SEL R3, R3, RZ, !P0 ;  /* 0x000000ff03037207 */ /* 0x000fc60004000000 */
[----:B------:R-:W-:Y:S01]  /*0900*/  FFMA R4, R4, R0, R13 ;  /* 0x0000000004047223 */ /* 0x000fe2000000000d */
[----:B------:R-:W-:Y:S01]  /*0910*/  @P0 SEL R4, R8, RZ, P1 ;  /* 0x000000ff08040207 */ /* 0x000fe20000800000 */
[----:B------:R-:W-:Y:S01]  /*0920*/  FFMA R5, R5, R3, R6 ;  /* 0x0000000305057223 */ /* 0x000fe20000000006 */
[----:B------:R-:W-:-:S05]  /*0930*/  @P0 SEL R5, R9, RZ, P1 ;  /* 0x000000ff09050207 */ /* 0x000fca0000800000 */
[----:B------:R-:W-:Y:S01]  /*0940*/  STG.E.64 desc[UR4][R10.64], R4 ;  /* 0x000000040a007986 */ /* 0x000fe2000c101b04 */
[----:B------:R-:W-:Y:S05]  /*0950*/  EXIT ;  /* 0x000000000000794d */ /* 0x000fea0003800000 */
.L_x_0:
[----:B------:R-:W-:-:S00]  /*0960*/  BRA `(.L_x_0) ;  /* 0xfffffffc00fc7947 */ /* 0x000fc0000383ffff */
[----:B------:R-:W-:-:S00]  /*0970*/  NOP ;  /* 0x0000000000007918 */ /* 0x000fc00000000000 */
        /* <DEDUP_REMOVED lines=8> */
.L_x_1:


//--------------------- .nv.constant0.triton_poi_fused_cat_23 --------------------------
	.section	.nv.constant0.triton_poi_fused_cat_23,"a",@progbits
	.sectionflags	@""
	.align	4
.nv.constant0.triton_poi_fused_cat_23:
	.zero		604
